//
// Generated by NVIDIA NVVM Compiler
//
// Compiler Build ID: CL-36424714
// Cuda compilation tools, release 13.0, V13.0.88
// Based on NVVM 20.0.0
//

.version 9.0
.target sm_100
.address_size 64

	// .globl	_Z9fibKerneliPy

.visible .entry _Z9fibKerneliPy(
	.param .u32 _Z9fibKerneliPy_param_0,
	.param .u64 .ptr .align 1 _Z9fibKerneliPy_param_1
)
{
	.reg .pred 	%p<7>;
	.reg .b32 	%r<16>;
	.reg .b64 	%rd<32>;

	ld.param.u32 	%r9, [_Z9fibKerneliPy_param_0];
	ld.param.u64 	%rd12, [_Z9fibKerneliPy_param_1];
	mov.u32 	%r10, %ctaid.x;
	mov.u32 	%r11, %ntid.x;
	mov.u32 	%r12, %tid.x;
	mad.lo.s32 	%r1, %r10, %r11, %r12;
	setp.ge.s32 	%p1, %r1, %r9;
	@%p1 bra 	$L__BB0_9;
	setp.lt.s32 	%p2, %r1, 1;
	mov.b64 	%rd26, 0;
	@%p2 bra 	$L__BB0_8;
	and.b32  	%r2, %r1, 3;
	setp.lt.u32 	%p3, %r1, 4;
	mov.b64 	%rd26, 0;
	mov.b64 	%rd27, 1;
	@%p3 bra 	$L__BB0_5;
	and.b32  	%r13, %r1, 2147483644;
	neg.s32 	%r14, %r13;
	mov.b64 	%rd26, 0;
	mov.b64 	%rd27, 1;
$L__BB0_4:
	add.s64 	%rd19, %rd27, %rd26;
	add.s64 	%rd20, %rd19, %rd27;
	add.s64 	%rd26, %rd20, %rd19;
	add.s64 	%rd27, %rd26, %rd20;
	add.s32 	%r14, %r14, 4;
	setp.ne.s32 	%p4, %r14, 0;
	@%p4 bra 	$L__BB0_4;
$L__BB0_5:
	setp.eq.s32 	%p5, %r2, 0;
	@%p5 bra 	$L__BB0_8;
	neg.s32 	%r15, %r2;
	mov.u64 	%rd30, %rd26;
$L__BB0_7:
	.pragma "nounroll";
	mov.u64 	%rd26, %rd27;
	add.s64 	%rd27, %rd26, %rd30;
	add.s32 	%r15, %r15, 1;
	setp.ne.s32 	%p6, %r15, 0;
	mov.u64 	%rd30, %rd26;
	@%p6 bra 	$L__BB0_7;
$L__BB0_8:
	cvta.to.global.u64 	%rd21, %rd12;
	mul.wide.s32 	%rd22, %r1, 8;
	add.s64 	%rd23, %rd21, %rd22;
	st.global.u64 	[%rd23], %rd26;
$L__BB0_9:
	ret;

}


// ===== COMPILED SASS (sm_100) =====

	.target	sm_100

	.elftype	@"ET_EXEC"


//--------------------- .note.nv.tkinfo           --------------------------
	.section	.note.nv.tkinfo,"",@"SHT_NOTE"
	.sectionflags	@"SHF_NOTE_NV_TKINFO"
	.tkinfo
        /*0018*/ 	.word	0x00000002
        /*0030*/ 	.string	""
        /*0030*/ 	.string	"ptxas"
        /*0030*/ 	.string	"Cuda compilation tools, release 13.0, V13.0.88"
        /*0030*/ 	.string	"Build cuda_13.0.r13.0/compiler.36424714_0"
        /*0030*/ 	.string	"-arch sm_100 -m 64 "



//--------------------- .note.nv.cuinfo           --------------------------
	.section	.note.nv.cuinfo,"",@"SHT_NOTE"
	.sectionflags	@"SHF_NOTE_NV_CUINFO"
        /*0018*/ 	.short	0x0002
        /*001a*/ 	.short	0x0064
        /*001c*/ 	.short	0x0082
	.zero		2


//--------------------- .nv.info                  --------------------------
	.section	.nv.info,"",@"SHT_CUDA_INFO"
	.align	4


	//----- nvinfo : EIATTR_REGCOUNT
	.align		4
        /*0000*/ 	.byte	0x04, 0x2f
        /*0002*/ 	.short	(.L_1 - .L_0)
	.align		4
.L_0:
        /*0004*/ 	.word	index@(_Z9fibKerneliPy)
        /*0008*/ 	.word	0x0000000c


	//----- nvinfo : EIATTR_FRAME_SIZE
	.align		4
.L_1:
        /*000c*/ 	.byte	0x04, 0x11
        /*000e*/ 	.short	(.L_3 - .L_2)
	.align		4
.L_2:
        /*0010*/ 	.word	index@(_Z9fibKerneliPy)
        /*0014*/ 	.word	0x00000000


	//----- nvinfo : EIATTR_MIN_STACK_SIZE
	.align		4
.L_3:
        /*0018*/ 	.byte	0x04, 0x12
        /*001a*/ 	.short	(.L_5 - .L_4)
	.align		4
.L_4:
        /*001c*/ 	.word	index@(_Z9fibKerneliPy)
        /*0020*/ 	.word	0x00000000
.L_5:


//--------------------- .nv.compat                --------------------------
	.section	.nv.compat,"",@"SHT_CUDA_COMPAT_INFO"
	.align	4
        /*0000*/ 	.byte	0x02, 0x09, 0x00, 0x00, 0x02, 0x02, 0x01, 0x00, 0x02, 0x05, 0x05, 0x00, 0x03, 0x07, 0x01, 0x01
        /*0010*/ 	.byte	0x02, 0x03, 0x00, 0x00, 0x02, 0x06, 0x01, 0x00, 0x04, 0x0b, 0x08, 0x00, 0x09, 0x00, 0x00, 0x00
        /*0020*/ 	.byte	0x00, 0x00, 0x00, 0x00


//--------------------- .nv.info._Z9fibKerneliPy  --------------------------
	.section	.nv.info._Z9fibKerneliPy,"",@"SHT_CUDA_INFO"
	.sectionflags	@""
	.align	4


	//----- nvinfo : EIATTR_CUDA_API_VERSION
	.align		4
        /*0000*/ 	.byte	0x04, 0x37
        /*0002*/ 	.short	(.L_7 - .L_6)
.L_6:
        /*0004*/ 	.word	0x00000082


	//----- nvinfo : EIATTR_KPARAM_INFO
	.align		4
.L_7:
        /*0008*/ 	.byte	0x04, 0x17
        /*000a*/ 	.short	(.L_9 - .L_8)
.L_8:
        /*000c*/ 	.word	0x00000000
        /*0010*/ 	.short	0x0001
        /*0012*/ 	.short	0x0008
        /*0014*/ 	.byte	0x00, 0xf5, 0x21, 0x00


	//----- nvinfo : EIATTR_KPARAM_INFO
	.align		4
.L_9:
        /*0018*/ 	.byte	0x04, 0x17
        /*001a*/ 	.short	(.L_11 - .L_10)
.L_10:
        /*001c*/ 	.word	0x00000000
        /*0020*/ 	.short	0x0000
        /*0022*/ 	.short	0x0000
        /*0024*/ 	.byte	0x00, 0xf0, 0x11, 0x00


	//----- nvinfo : EIATTR_SPARSE_MMA_MASK
	.align		4
.L_11:
        /*0028*/ 	.byte	0x03, 0x50
        /*002a*/ 	.short	0x0000


	//----- nvinfo : EIATTR_MAXREG_COUNT
	.align		4
        /*002c*/ 	.byte	0x03, 0x1b
        /*002e*/ 	.short	0x00ff


	//----- nvinfo : EIATTR_MERCURY_ISA_VERSION
	.align		4
        /*0030*/ 	.byte	0x03, 0x5f
        /*0032*/ 	.short	0x0101


	//----- nvinfo : EIATTR_VRC_CTA_INIT_COUNT
	.align		4
        /*0034*/ 	.byte	0x02, 0x4a
	.zero		1
	.zero		1


	//----- nvinfo : EIATTR_EXIT_INSTR_OFFSETS
	.align		4
        /*0038*/ 	.byte	0x04, 0x1c
        /*003a*/ 	.short	(.L_13 - .L_12)


	//   ....[0]....
.L_12:
        /*003c*/ 	.word	0x00000070


	//   ....[1]....
        /*0040*/ 	.word	0x00000850


	//----- nvinfo : EIATTR_CRS_STACK_SIZE
	.align		4
.L_13:
        /*0044*/ 	.byte	0x04, 0x1e
        /*0046*/ 	.short	(.L_15 - .L_14)
.L_14:
        /*0048*/ 	.word	0x00000000


	//----- nvinfo : EIATTR_CBANK_PARAM_SIZE
	.align		4
.L_15:
        /*004c*/ 	.byte	0x03, 0x19
        /*004e*/ 	.short	0x0010


	//----- nvinfo : EIATTR_PARAM_CBANK
	.align		4
        /*0050*/ 	.byte	0x04, 0x0a
        /*0052*/ 	.short	(.L_17 - .L_16)
	.align		4
.L_16:
        /*0054*/ 	.word	index@(.nv.constant0._Z9fibKerneliPy)
        /*0058*/ 	.short	0x0380
        /*005a*/ 	.short	0x0010


	//----- nvinfo : EIATTR_SW_WAR
	.align		4
.L_17:
        /*005c*/ 	.byte	0x04, 0x36
        /*005e*/ 	.short	(.L_19 - .L_18)
.L_18:
        /*0060*/ 	.word	0x00000008
.L_19:


//--------------------- .nv.callgraph             --------------------------
	.section	.nv.callgraph,"",@"SHT_CUDA_CALLGRAPH"
	.align	4
	.sectionentsize	8
	.align		4
        /*0000*/ 	.word	0x00000000
	.align		4
        /*0004*/ 	.word	0xffffffff
	.align		4
        /*0008*/ 	.word	0x00000000
	.align		4
        /*000c*/ 	.word	0xfffffffe
	.align		4
        /*0010*/ 	.word	0x00000000
	.align		4
        /*0014*/ 	.word	0xfffffffd
	.align		4
        /*0018*/ 	.word	0x00000000
	.align		4
        /*001c*/ 	.word	0xfffffffc


//--------------------- .text._Z9fibKerneliPy     --------------------------
	.section	.text._Z9fibKerneliPy,"ax",@progbits
	.align	128
        .global         _Z9fibKerneliPy
        .type           _Z9fibKerneliPy,@function
        .size           _Z9fibKerneliPy,(.L_x_13 - _Z9fibKerneliPy)
        .other          _Z9fibKerneliPy,@"STO_CUDA_ENTRY STV_DEFAULT"
_Z9fibKerneliPy:
.text._Z9fibKerneliPy:
[----:B------:R-:W-:Y:S01]  /*0000*/  LDC R1, c[0x0][0x37c] ;  /* 0x0000df00ff017b82 */ /* 0x000fe20000000800 */
[----:B------:R-:W0:Y:S07]  /*0010*/  S2R R3, SR_TID.X ;  /* 0x0000000000037919 */ /* 0x000e2e0000002100 */
[----:B------:R-:W0:Y:S01]  /*0020*/  S2UR UR4, SR_CTAID.X ;  /* 0x00000000000479c3 */ /* 0x000e220000002500 */
[----:B------:R-:W1:Y:S07]  /*0030*/  LDCU UR5, c[0x0][0x380] ;  /* 0x00007000ff0577ac */ /* 0x000e6e0008000800 */
[----:B------:R-:W0:Y:S02]  /*0040*/  LDC R0, c[0x0][0x360] ;  /* 0x0000d800ff007b82 */ /* 0x000e240000000800 */
[----:B0-----:R-:W-:-:S05]  /*0050*/  IMAD R0, R0, UR4, R3 ;  /* 0x0000000400007c24 */ /* 0x001fca000f8e0203 */
[----:B-1----:R-:W-:-:S13]  /*0060*/  ISETP.GE.AND P0, PT, R0, UR5, PT ;  /* 0x0000000500007c0c */ /* 0x002fda000bf06270 */
[----:B------:R-:W-:Y:S05]  /*0070*/  @P0 EXIT ;  /* 0x000000000000094d */ /* 0x000fea0003800000 */
[----:B------:R-:W-:Y:S01]  /*0080*/  ISETP.GE.AND P0, PT, R0, 0x1, PT ;  /* 0x000000010000780c */ /* 0x000fe20003f06270 */
[----:B------:R-:W0:Y:S01]  /*0090*/  LDCU.64 UR4, c[0x0][0x358] ;  /* 0x00006b00ff0477ac */ /* 0x000e220008000a00 */
[----:B------:R-:W-:Y:S01]  /*00a0*/  BSSY.RECONVERGENT B2, `(.L_x_0) ;  /* 0x0000074000027945 */ /* 0x000fe20003800200 */
[----:B------:R-:W-:Y:S02]  /*00b0*/  IMAD.MOV.U32 R9, RZ, RZ, RZ ;  /* 0x000000ffff097224 */ /* 0x000fe400078e00ff */
[----:B------:R-:W-:-:S08]  /*00c0*/  IMAD.MOV.U32 R6, RZ, RZ, RZ ;  /* 0x000000ffff067224 */ /* 0x000fd000078e00ff */
[----:B------:R-:W-:Y:S05]  /*00d0*/  @!P0 BRA `(.L_x_1) ;  /* 0x0000000400c08947 */ /* 0x000fea0003800000 */
[C---:B------:R-:W-:Y:S01]  /*00e0*/  ISETP.GE.U32.AND P0, PT, R0.reuse, 0x4, PT ;  /* 0x000000040000780c */ /* 0x040fe20003f06070 */
[----:B------:R-:W-:Y:S01]  /*00f0*/  BSSY.RECONVERGENT B1, `(.L_x_2) ;  /* 0x000005e000017945 */ /* 0x000fe20003800200 */
[----:B------:R-:W-:Y:S01]  /*0100*/  LOP3.LUT R2, R0, 0x3, RZ, 0xc0, !PT ;  /* 0x0000000300027812 */ /* 0x000fe200078ec0ff */
[----:B------:R-:W-:Y:S01]  /*0110*/  IMAD.MOV.U32 R9, RZ, RZ, RZ ;  /* 0x000000ffff097224 */ /* 0x000fe200078e00ff */
[----:B------:R-:W-:Y:S01]  /*0120*/  CS2R R6, SRZ ;  /* 0x0000000000067805 */ /* 0x000fe2000001ff00 */
[----:B------:R-:W-:-:S08]  /*0130*/  IMAD.MOV.U32 R8, RZ, RZ, 0x1 ;  /* 0x00000001ff087424 */ /* 0x000fd000078e00ff */
[----:B------:R-:W-:Y:S05]  /*0140*/  @!P0 BRA `(.L_x_3) ;  /* 0x0000000400608947 */ /* 0x000fea0003800000 */
[----:B------:R-:W-:Y:S01]  /*0150*/  LOP3.LUT R3, R0, 0x7ffffffc, RZ, 0xc0, !PT ;  /* 0x7ffffffc00037812 */ /* 0x000fe200078ec0ff */
[----:B------:R-:W-:Y:S01]  /*0160*/  BSSY.RELIABLE B0, `(.L_x_4) ;  /* 0x000004b000007945 */ /* 0x000fe20003800100 */
[----:B------:R-:W-:Y:S01]  /*0170*/  IMAD.MOV.U32 R9, RZ, RZ, RZ ;  /* 0x000000ffff097224 */ /* 0x000fe200078e00ff */
[----:B------:R-:W-:Y:S01]  /*0180*/  CS2R R6, SRZ ;  /* 0x0000000000067805 */ /* 0x000fe2000001ff00 */
[----:B------:R-:W-:Y:S02]  /*0190*/  IMAD.MOV.U32 R8, RZ, RZ, 0x1 ;  /* 0x00000001ff087424 */ /* 0x000fe400078e00ff */
[----:B------:R-:W-:-:S05]  /*01a0*/  IMAD.MOV R3, RZ, RZ, -R3 ;  /* 0x000000ffff037224 */ /* 0x000fca00078e0a03 */
[----:B------:R-:W-:-:S13]  /*01b0*/  ISETP.GE.AND P0, PT, R3, RZ, PT ;  /* 0x000000ff0300720c */ /* 0x000fda0003f06270 */
[----:B------:R-:W-:Y:S05]  /*01c0*/  @P0 BRA `(.L_x_5) ;  /* 0x0000000400100947 */ /* 0x000fea0003800000 */
[----:B------:R-:W-:Y:S01]  /*01d0*/  IMAD.MOV R4, RZ, RZ, -R3 ;  /* 0x000000ffff047224 */ /* 0x000fe200078e0a03 */
[----:B------:R-:W-:Y:S01]  /*01e0*/  BSSY.RECONVERGENT B3, `(.L_x_6) ;  /* 0x0000028000037945 */ /* 0x000fe20003800200 */
[----:B------:R-:W-:-:S03]  /*01f0*/  PLOP3.LUT P0, PT, PT, PT, PT, 0x80, 0x8 ;  /* 0x000000000008781c */ /* 0x000fc60003f0f070 */
[----:B------:R-:W-:-:S13]  /*0200*/  ISETP.GT.AND P1, PT, R4, 0xc, PT ;  /* 0x0000000c0400780c */ /* 0x000fda0003f24270 */
[----:B------:R-:W-:Y:S05]  /*0210*/  @!P1 BRA `(.L_x_7) ;  /* 0x0000000000909947 */ /* 0x000fea0003800000 */
[----:B------:R-:W-:-:S13]  /*0220*/  PLOP3.LUT P0, PT, PT, PT, PT, 0x8, 0x80 ;  /* 0x000000000080781c */ /* 0x000fda0003f0e170 */
.L_x_8:
[----:B------:R-:W-:Y:S01]  /*0230*/  IADD3 R5, P1, PT, R9, R8, RZ ;  /* 0x0000000809057210 */ /* 0x000fe20007f3e0ff */
[----:B------:R-:W-:-:S03]  /*0240*/  VIADD R3, R3, 0x10 ;  /* 0x0000001003037836 */ /* 0x000fc60000000000 */
[----:B------:R-:W-:Y:S01]  /*0250*/  IADD3 R4, P2, PT, R8, R5, RZ ;  /* 0x0000000508047210 */ /* 0x000fe20007f5e0ff */
[----:B------:R-:W-:-:S03]  /*0260*/  IMAD.X R6, R6, 0x1, R7, P1 ;  /* 0x0000000106067824 */ /* 0x000fc600008e0607 */
[----:B------:R-:W-:Y:S01]  /*0270*/  IADD3 R5, P1, PT, R4, R5, RZ ;  /* 0x0000000504057210 */ /* 0x000fe20007f3e0ff */
[----:B------:R-:W-:-:S03]  /*0280*/  IMAD.X R7, R7, 0x1, R6, P2 ;  /* 0x0000000107077824 */ /* 0x000fc600010e0606 */
[----:B------:R-:W-:Y:S01]  /*0290*/  IADD3 R4, P2, PT, R5, R4, RZ ;  /* 0x0000000405047210 */ /* 0x000fe20007f5e0ff */
[----:B------:R-:W-:-:S03]  /*02a0*/  IMAD.X R6, R7, 0x1, R6, P1 ;  /* 0x0000000107067824 */ /* 0x000fc600008e0606 */
[----:B------:R-:W-:Y:S01]  /*02b0*/  IADD3 R5, P1, PT, R4, R5, RZ ;  /* 0x0000000504057210 */ /* 0x000fe20007f3e0ff */
[----:B------:R-:W-:-:S03]  /*02c0*/  IMAD.X R7, R6, 0x1, R7, P2 ;  /* 0x0000000106077824 */ /* 0x000fc600010e0607 */
[----:B------:R-:W-:Y:S02]  /*02d0*/  IADD3 R4, P2, PT, R5, R4, RZ ;  /* 0x0000000405047210 */ /* 0x000fe40007f5e0ff */
[----:B------:R-:W-:Y:S02]  /*02e0*/  IADD3.X R6, PT, PT, R7, R6, RZ, P1, !PT ;  /* 0x0000000607067210 */ /* 0x000fe40000ffe4ff */
[----:B------:R-:W-:-:S03]  /*02f0*/  IADD3 R5, P1, PT, R4, R5, RZ ;  /* 0x0000000504057210 */ /* 0x000fc60007f3e0ff */
[----:B------:R-:W-:Y:S01]  /*0300*/  IMAD.X R7, R6, 0x1, R7, P2 ;  /* 0x0000000106077824 */ /* 0x000fe200010e0607 */
        /* <DEDUP_REMOVED lines=14> */
[----:B------:R-:W-:-:S04]  /*03f0*/  IADD3 R9, P1, PT, R4, R5, RZ ;  /* 0x0000000504097210 */ /* 0x000fc80007f3e0ff */
[----:B------:R-:W-:Y:S02]  /*0400*/  IADD3.X R5, PT, PT, R6, R7, RZ, P2, !PT ;  /* 0x0000000706057210 */ /* 0x000fe400017fe4ff */
[----:B------:R-:W-:Y:S02]  /*0410*/  ISETP.GE.AND P2, PT, R3, -0xc, PT ;  /* 0xfffffff40300780c */ /* 0x000fe40003f46270 */
[----:B------:R-:W-:Y:S01]  /*0420*/  IADD3 R8, P3, PT, R9, R4, RZ ;  /* 0x0000000409087210 */ /* 0x000fe20007f7e0ff */
[----:B------:R-:W-:-:S04]  /*0430*/  IMAD.X R6, R5, 0x1, R6, P1 ;  /* 0x0000000105067824 */ /* 0x000fc800008e0606 */
[----:B------:R-:W-:-:S06]  /*0440*/  IMAD.X R7, R6, 0x1, R5, P3 ;  /* 0x0000000106077824 */ /* 0x000fcc00018e0605 */
[----:B------:R-:W-:Y:S05]  /*0450*/  @!P2 BRA `(.L_x_8) ;  /* 0xfffffffc0074a947 */ /* 0x000fea000383ffff */
.L_x_7:
[----:B0-----:R-:W-:Y:S05]  /*0460*/  BSYNC.RECONVERGENT B3 ;  /* 0x0000000000037941 */ /* 0x001fea0003800200 */
.L_x_6:
[----:B------:R-:W-:Y:S01]  /*0470*/  IMAD.MOV R4, RZ, RZ, -R3 ;  /* 0x000000ffff047224 */ /* 0x000fe200078e0a03 */
[----:B------:R-:W-:Y:S04]  /*0480*/  BSSY.RECONVERGENT B3, `(.L_x_9) ;  /* 0x0000015000037945 */ /* 0x000fe80003800200 */
[----:B------:R-:W-:-:S13]  /*0490*/  ISETP.GT.AND P1, PT, R4, 0x4, PT ;  /* 0x000000040400780c */ /* 0x000fda0003f24270 */
[----:B------:R-:W-:Y:S05]  /*04a0*/  @!P1 BRA `(.L_x_10) ;  /* 0x0000000000489947 */ /* 0x000fea0003800000 */
        /* <DEDUP_REMOVED lines=10> */
[----:B------:R-:W-:Y:S01]  /*0550*/  IADD3 R4, P1, PT, R5, R4, RZ ;  /* 0x0000000405047210 */ /* 0x000fe20007f3e0ff */
[----:B------:R-:W-:Y:S01]  /*0560*/  IMAD.X R6, R7, 0x1, R6, P0 ;  /* 0x0000000107067824 */ /* 0x000fe200000e0606 */
[----:B------:R-:W-:Y:S02]  /*0570*/  PLOP3.LUT P0, PT, PT, PT, PT, 0x8, 0x80 ;  /* 0x000000000080781c */ /* 0x000fe40003f0e170 */
[----:B------:R-:W-:Y:S01]  /*0580*/  IADD3 R9, P2, PT, R4, R5, RZ ;  /* 0x0000000504097210 */ /* 0x000fe20007f5e0ff */
[----:B------:R-:W-:-:S03]  /*0590*/  IMAD.X R5, R6, 0x1, R7, P1 ;  /* 0x0000000106057824 */ /* 0x000fc600008e0607 */
[----:B------:R-:W-:Y:S02]  /*05a0*/  IADD3 R8, P1, PT, R9, R4, RZ ;  /* 0x0000000409087210 */ /* 0x000fe40007f3e0ff */
[----:B------:R-:W-:-:S05]  /*05b0*/  IADD3.X R6, PT, PT, R5, R6, RZ, P2, !PT ;  /* 0x0000000605067210 */ /* 0x000fca00017fe4ff */
[----:B------:R-:W-:-:S07]  /*05c0*/  IMAD.X R7, R6, 0x1, R5, P1 ;  /* 0x0000000106077824 */ /* 0x000fce00008e0605 */
.L_x_10:
[----:B------:R-:W-:Y:S05]  /*05d0*/  BSYNC.RECONVERGENT B3 ;  /* 0x0000000000037941 */ /* 0x000fea0003800200 */
.L_x_9:
[----:B------:R-:W-:-:S13]  /*05e0*/  ISETP.NE.OR P0, PT, R3, RZ, P0 ;  /* 0x000000ff0300720c */ /* 0x000fda0000705670 */
[----:B------:R-:W-:Y:S05]  /*05f0*/  @!P0 BREAK.RELIABLE B0 ;  /* 0x0000000000008942 */ /* 0x000fea0003800100 */
[----:B------:R-:W-:Y:S05]  /*0600*/  @!P0 BRA `(.L_x_3) ;  /* 0x0000000000308947 */ /* 0x000fea0003800000 */
.L_x_5:
[----:B0-----:R-:W-:Y:S05]  /*0610*/  BSYNC.RELIABLE B0 ;  /* 0x0000000000007941 */ /* 0x001fea0003800100 */
.L_x_4:
[----:B------:R-:W-:Y:S01]  /*0620*/  IADD3 R9, P0, PT, R9, R8, RZ ;  /* 0x0000000809097210 */ /* 0x000fe20007f1e0ff */
[----:B------:R-:W-:-:S03]  /*0630*/  VIADD R3, R3, 0x4 ;  /* 0x0000000403037836 */ /* 0x000fc60000000000 */
[-C--:B------:R-:W-:Y:S01]  /*0640*/  IADD3 R8, P1, PT, R8, R9.reuse, RZ ;  /* 0x0000000908087210 */ /* 0x080fe20007f3e0ff */
[----:B------:R-:W-:Y:S01]  /*0650*/  IMAD.X R6, R6, 0x1, R7, P0 ;  /* 0x0000000106067824 */ /* 0x000fe200000e0607 */
[----:B------:R-:W-:Y:S02]  /*0660*/  ISETP.NE.AND P0, PT, R3, RZ, PT ;  /* 0x000000ff0300720c */ /* 0x000fe40003f05270 */
[----:B------:R-:W-:Y:S01]  /*0670*/  IADD3 R9, P2, PT, R8, R9, RZ ;  /* 0x0000000908097210 */ /* 0x000fe20007f5e0ff */
[----:B------:R-:W-:-:S03]  /*0680*/  IMAD.X R7, R7, 0x1, R6, P1 ;  /* 0x0000000107077824 */ /* 0x000fc600008e0606 */
[----:B------:R-:W-:Y:S01]  /*0690*/  IADD3 R8, P1, PT, R9, R8, RZ ;  /* 0x0000000809087210 */ /* 0x000fe20007f3e0ff */
[----:B------:R-:W-:-:S04]  /*06a0*/  IMAD.X R6, R7, 0x1, R6, P2 ;  /* 0x0000000107067824 */ /* 0x000fc800010e0606 */
[----:B------:R-:W-:Y:S02]  /*06b0*/  IMAD.X R7, R6, 0x1, R7, P1 ;  /* 0x0000000106077824 */ /* 0x000fe400008e0607 */
[----:B------:R-:W-:Y:S06]  /*06c0*/  @P0 BRA `(.L_x_4) ;  /* 0xfffffffc00d40947 */ /* 0x000fec000383ffff */
.L_x_3:
[----:B0-----:R-:W-:Y:S05]  /*06d0*/  BSYNC.RECONVERGENT B1 ;  /* 0x0000000000017941 */ /* 0x001fea0003800200 */
.L_x_2:
[----:B------:R-:W-:-:S13]  /*06e0*/  ISETP.NE.AND P0, PT, R2, RZ, PT ;  /* 0x000000ff0200720c */ /* 0x000fda0003f05270 */
[----:B------:R-:W-:Y:S05]  /*06f0*/  @!P0 BRA `(.L_x_1) ;  /* 0x0000000000388947 */ /* 0x000fea0003800000 */
[----:B------:R-:W-:Y:S01]  /*0700*/  BSSY.RECONVERGENT B0, `(.L_x_1) ;  /* 0x000000d000007945 */ /* 0x000fe20003800200 */
[----:B------:R-:W-:Y:S01]  /*0710*/  IMAD.MOV R2, RZ, RZ, -R2 ;  /* 0x000000ffff027224 */ /* 0x000fe200078e0a02 */
[----:B------:R-:W-:Y:S01]  /*0720*/  MOV R4, R6 ;  /* 0x0000000600047202 */ /* 0x000fe20000000f00 */
[----:B------:R-:W-:-:S07]  /*0730*/  IMAD.MOV.U32 R3, RZ, RZ, R9 ;  /* 0x000000ffff037224 */ /* 0x000fce00078e0009 */
.L_x_11:
[----:B------:R-:W-:Y:S02]  /*0740*/  VIADD R2, R2, 0x1 ;  /* 0x0000000102027836 */ /* 0x000fe40000000000 */
[----:B------:R-:W-:Y:S01]  /*0750*/  IMAD.MOV.U32 R9, RZ, RZ, R8 ;  /* 0x000000ffff097224 */ /* 0x000fe200078e0008 */
[----:B------:R-:W-:Y:S01]  /*0760*/  IADD3 R8, P1, PT, R8, R3, RZ ;  /* 0x0000000308087210 */ /* 0x000fe20007f3e0ff */
[----:B------:R-:W-:Y:S01]  /*0770*/  IMAD.MOV.U32 R6, RZ, RZ, R7 ;  /* 0x000000ffff067224 */ /* 0x000fe200078e0007 */
[----:B------:R-:W-:Y:S01]  /*0780*/  ISETP.NE.AND P0, PT, R2, RZ, PT ;  /* 0x000000ff0200720c */ /* 0x000fe20003f05270 */
[----:B------:R-:W-:Y:S02]  /*0790*/  IMAD.MOV.U32 R3, RZ, RZ, R9 ;  /* 0x000000ffff037224 */ /* 0x000fe400078e0009 */
[----:B------:R-:W-:Y:S02]  /*07a0*/  IMAD.X R7, R7, 0x1, R4, P1 ;  /* 0x0000000107077824 */ /* 0x000fe400008e0604 */
[----:B------:R-:W-:-:S08]  /*07b0*/  IMAD.MOV.U32 R4, RZ, RZ, R6 ;  /* 0x000000ffff047224 */ /* 0x000fd000078e0006 */
[----:B------:R-:W-:Y:S05]  /*07c0*/  @P0 BRA `(.L_x_11) ;  /* 0xfffffffc00dc0947 */ /* 0x000fea000383ffff */
[----:B------:R-:W-:Y:S05]  /*07d0*/  BSYNC.RECONVERGENT B0 ;  /* 0x0000000000007941 */ /* 0x000fea0003800200 */
.L_x_1:
[----:B0-----:R-:W-:Y:S05]  /*07e0*/  BSYNC.RECONVERGENT B2 ;  /* 0x0000000000027941 */ /* 0x001fea0003800200 */
.L_x_0:
[----:B------:R-:W-:Y:S05]  /*07f0*/  WARPSYNC.ALL ;  /* 0x0000000000007948 */ /* 0x000fea0003800000 */
[----:B------:R-:W0:Y:S01]  /*0800*/  LDC.64 R2, c[0x0][0x388] ;  /* 0x0000e200ff027b82 */ /* 0x000e220000000a00 */
[----:B------:R-:W-:Y:S02]  /*0810*/  IMAD.MOV.U32 R4, RZ, RZ, R9 ;  /* 0x000000ffff047224 */ /* 0x000fe400078e0009 */
[----:B------:R-:W-:Y:S02]  /*0820*/  IMAD.MOV.U32 R5, RZ, RZ, R6 ;  /* 0x000000ffff057224 */ /* 0x000fe400078e0006 */
[----:B0-----:R-:W-:-:S05]  /*0830*/  IMAD.WIDE R2, R0, 0x8, R2 ;  /* 0x0000000800027825 */ /* 0x001fca00078e0202 */
[----:B------:R-:W-:Y:S01]  /*0840*/  STG.E.64 desc[UR4][R2.64], R4 ;  /* 0x0000000402007986 */ /* 0x000fe2000c101b04 */
[----:B------:R-:W-:Y:S05]  /*0850*/  EXIT ;  /* 0x000000000000794d */ /* 0x000fea0003800000 */
.L_x_12:
[----:B------:R-:W-:-:S00]  /*0860*/  BRA `(.L_x_12) ;  /* 0xfffffffc00fc7947 */ /* 0x000fc0000383ffff */
[----:B------:R-:W-:-:S00]  /*0870*/  NOP ;  /* 0x0000000000007918 */ /* 0x000fc00000000000 */
        /* <DEDUP_REMOVED lines=8> */
.L_x_13:


//--------------------- .nv.shared.reserved.0     --------------------------
	.section	.nv.shared.reserved.0,"aw",@nobits
	.weak		__nv_reservedSMEM_offset_0_alias
	.size		__nv_reservedSMEM_offset_0_alias, 0, 64
	.other		__nv_reservedSMEM_offset_0_alias,@"STO_CUDA_RESERVED_SHARED STV_DEFAULT"
__nv_reservedSMEM_offset_0_alias:
	.zero		0
	.zero		64


//--------------------- .nv.constant0._Z9fibKerneliPy --------------------------
	.section	.nv.constant0._Z9fibKerneliPy,"a",@progbits
	.sectionflags	@""
	.align	4
.nv.constant0._Z9fibKerneliPy:
	.zero		912


//--------------------- SYMBOLS --------------------------

	.type		.nv.reservedSmem.offset0,@object
	.size		.nv.reservedSmem.offset0,0x4
